	.headerflags	@"EF_CUDA_TEXMODE_UNIFIED EF_CUDA_64BIT_ADDRESS EF_CUDA_ACCELERATORS EF_CUDA_SM90 EF_CUDA_VIRTUAL_SM(EF_CUDA_SM90)"
	.elftype	@"ET_EXEC"


//--------------------- .nv.info                  --------------------------
	.section	.nv.info,"",@"SHT_CUDA_INFO"
	.align	4


	//----- nvinfo : EIATTR_REGCOUNT
	.align		4
        /*0000*/ 	.byte	0x04, 0x2f
        /*0002*/ 	.short	(.L_1 - .L_0)
	.align		4
.L_0:
        /*0004*/ 	.word	index@(triton_poi_fused_mul_silu_7)
        /*0008*/ 	.word	0x00000014


	//----- nvinfo : EIATTR_MIN_STACK_SIZE
	.align		4
.L_1:
        /*000c*/ 	.byte	0x04, 0x12
        /*000e*/ 	.short	(.L_3 - .L_2)
	.align		4
.L_2:
        /*0010*/ 	.word	index@(triton_poi_fused_mul_silu_7)
        /*0014*/ 	.word	0x00000000


	//----- nvinfo : EIATTR_FRAME_SIZE
	.align		4
.L_3:
        /*0018*/ 	.byte	0x04, 0x11
        /*001a*/ 	.short	(.L_5 - .L_4)
	.align		4
.L_4:
        /*001c*/ 	.word	index@(triton_poi_fused_mul_silu_7)
        /*0020*/ 	.word	0x00000000


	//----- nvinfo : EIATTR_MIN_STACK_SIZE
	.align		4
.L_5:
        /*0024*/ 	.byte	0x04, 0x12
        /*0026*/ 	.short	(.L_7 - .L_6)
	.align		4
.L_6:
        /*0028*/ 	.word	index@(triton_poi_fused_mul_silu_7)
        /*002c*/ 	.word	0x00000000
.L_7:


//--------------------- .nv.info.triton_poi_fused_mul_silu_7 --------------------------
	.section	.nv.info.triton_poi_fused_mul_silu_7,"",@"SHT_CUDA_INFO"
	.sectionflags	@""
	.align	4


	//----- nvinfo : EIATTR_CUDA_API_VERSION
	.align		4
        /*0000*/ 	.byte	0x04, 0x37
        /*0002*/ 	.short	(.L_9 - .L_8)
.L_8:
        /*0004*/ 	.word	0x0000007c


	//----- nvinfo : EIATTR_KPARAM_INFO
	.align		4
.L_9:
        /*0008*/ 	.byte	0x04, 0x17
        /*000a*/ 	.short	(.L_11 - .L_10)
.L_10:
        /*000c*/ 	.word	0x00000000
        /*0010*/ 	.short	0x0004
        /*0012*/ 	.short	0x0020
        /*0014*/ 	.byte	0x00, 0xf4, 0x21, 0x00


	//----- nvinfo : EIATTR_KPARAM_INFO
	.align		4
.L_11:
        /*0018*/ 	.byte	0x04, 0x17
        /*001a*/ 	.short	(.L_13 - .L_12)
.L_12:
        /*001c*/ 	.word	0x00000000
        /*0020*/ 	.short	0x0003
        /*0022*/ 	.short	0x0018
        /*0024*/ 	.byte	0x00, 0xf0, 0x11, 0x00


	//----- nvinfo : EIATTR_KPARAM_INFO
	.align		4
.L_13:
        /*0028*/ 	.byte	0x04, 0x17
        /*002a*/ 	.short	(.L_15 - .L_14)
.L_14:
        /*002c*/ 	.word	0x00000000
        /*0030*/ 	.short	0x0002
        /*0032*/ 	.short	0x0010
        /*0034*/ 	.byte	0x00, 0xf4, 0x21, 0x00


	//----- nvinfo : EIATTR_KPARAM_INFO
	.align		4
.L_15:
        /*0038*/ 	.byte	0x04, 0x17
        /*003a*/ 	.short	(.L_17 - .L_16)
.L_16:
        /*003c*/ 	.word	0x00000000
        /*0040*/ 	.short	0x0001
        /*0042*/ 	.short	0x0008
        /*0044*/ 	.byte	0x00, 0xf4, 0x21, 0x00


	//----- nvinfo : EIATTR_KPARAM_INFO
	.align		4
.L_17:
        /*0048*/ 	.byte	0x04, 0x17
        /*004a*/ 	.short	(.L_19 - .L_18)
.L_18:
        /*004c*/ 	.word	0x00000000
        /*0050*/ 	.short	0x0000
        /*0052*/ 	.short	0x0000
        /*0054*/ 	.byte	0x00, 0xf4, 0x21, 0x00


	//----- nvinfo : EIATTR_SPARSE_MMA_MASK
	.align		4
.L_19:
        /*0058*/ 	.byte	0x03, 0x50
        /*005a*/ 	.short	0x0000


	//----- nvinfo : EIATTR_MAXREG_COUNT
	.align		4
        /*005c*/ 	.byte	0x03, 0x1b
        /*005e*/ 	.short	0x00ff


	//----- nvinfo : EIATTR_EXIT_INSTR_OFFSETS
	.align		4
        /*0060*/ 	.byte	0x04, 0x1c
        /*0062*/ 	.short	(.L_21 - .L_20)


	//   ....[0]....
.L_20:
        /*0064*/ 	.word	0x00000560


	//   ....[1]....
        /*0068*/ 	.word	0x00000580


	//----- nvinfo : EIATTR_REQNTID
	.align		4
.L_21:
        /*006c*/ 	.byte	0x04, 0x10
        /*006e*/ 	.short	(.L_23 - .L_22)
.L_22:
        /*0070*/ 	.word	0x00000040
        /*0074*/ 	.word	0x00000001
        /*0078*/ 	.word	0x00000001


	//----- nvinfo : EIATTR_CBANK_PARAM_SIZE
	.align		4
.L_23:
        /*007c*/ 	.byte	0x03, 0x19
        /*007e*/ 	.short	0x0028


	//----- nvinfo : EIATTR_PARAM_CBANK
	.align		4
        /*0080*/ 	.byte	0x04, 0x0a
        /*0082*/ 	.short	(.L_25 - .L_24)
	.align		4
.L_24:
        /*0084*/ 	.word	index@(.nv.constant0.triton_poi_fused_mul_silu_7)
        /*0088*/ 	.short	0x0210
        /*008a*/ 	.short	0x0028


	//----- nvinfo : EIATTR_SW_WAR
	.align		4
.L_25:
        /*008c*/ 	.byte	0x04, 0x36
        /*008e*/ 	.short	(.L_27 - .L_26)
.L_26:
        /*0090*/ 	.word	0x00000008
.L_27:


//--------------------- .nv.callgraph             --------------------------
	.section	.nv.callgraph,"",@"SHT_CUDA_CALLGRAPH"
	.align	4
	.sectionentsize	8
	.align		4
        /*0000*/ 	.word	0x00000000
	.align		4
        /*0004*/ 	.word	0xffffffff
	.align		4
        /*0008*/ 	.word	0x00000000
	.align		4
        /*000c*/ 	.word	0xfffffffe
	.align		4
        /*0010*/ 	.word	0x00000000
	.align		4
        /*0014*/ 	.word	0xfffffffd
	.align		4
        /*0018*/ 	.word	0x00000000
	.align		4
        /*001c*/ 	.word	0xfffffffc


//--------------------- .text.triton_poi_fused_mul_silu_7 --------------------------
	.section	.text.triton_poi_fused_mul_silu_7,"ax",@progbits
	.align	128
        .global         triton_poi_fused_mul_silu_7
        .type           triton_poi_fused_mul_silu_7,@function
        .size           triton_poi_fused_mul_silu_7,(.L_x_1 - triton_poi_fused_mul_silu_7)
        .other          triton_poi_fused_mul_silu_7,@"STO_CUDA_ENTRY STV_DEFAULT"
triton_poi_fused_mul_silu_7:
.text.triton_poi_fused_mul_silu_7:
[----:B------:R-:W0:Y:S02]  /*0000*/  LDC R1, c[0x0][0x28] ;  /* 0x00000a00ff017b82 */ /* 0x000e240000000800 */
[----:B------:R-:W1:Y:S01]  /*0010*/  S2R R0, SR_TID.X ;  /* 0x0000000000007919 */ /* 0x000e620000002100 */
[----:B------:R-:W2:Y:S01]  /*0020*/  LDC.64 R4, c[0x0][0x210] ;  /* 0x00008400ff047b82 */ /* 0x000ea20000000a00 */
[----:B------:R-:W-:Y:S01]  /*0030*/  ULDC UR4, c[0x0][0x228] ;  /* 0x00008a0000047ab9 */ /* 0x000fe20000000800 */
[----:B------:R-:W-:Y:S01]  /*0040*/  CS2R R12, SRZ ;  /* 0x00000000000c7805 */ /* 0x000fe2000001ff00 */
[----:B------:R-:W3:Y:S05]  /*0050*/  S2R R3, SR_CTAID.X ;  /* 0x0000000000037919 */ /* 0x000eea0000002500 */
[----:B------:R-:W4:Y:S01]  /*0060*/  LDC.64 R10, c[0x0][0x218] ;  /* 0x00008600ff0a7b82 */ /* 0x000f220000000a00 */
[----:B-1----:R-:W-:-:S04]  /*0070*/  SHF.L.U32 R0, R0, 0x2, RZ ;  /* 0x0000000200007819 */ /* 0x002fc800000006ff */
[----:B------:R-:W-:-:S04]  /*0080*/  LOP3.LUT R0, R0, 0xfc, RZ, 0xc0, !PT ;  /* 0x000000fc00007812 */ /* 0x000fc800078ec0ff */
[----:B---3--:R-:W-:-:S04]  /*0090*/  LEA R0, R3, R0, 0x8 ;  /* 0x0000000003007211 */ /* 0x008fc800078e40ff */
[C---:B------:R-:W-:Y:S01]  /*00a0*/  ISETP.GE.AND P0, PT, R0.reuse, UR4, PT ;  /* 0x0000000400007c0c */ /* 0x040fe2000bf06270 */
[----:B--2---:R-:W-:Y:S01]  /*00b0*/  IMAD.WIDE R4, R0, 0x2, R4 ;  /* 0x0000000200047825 */ /* 0x004fe200078e0204 */
[----:B------:R-:W-:-:S11]  /*00c0*/  ULDC.64 UR4, c[0x0][0x208] ;  /* 0x0000820000047ab9 */ /* 0x000fd60000000a00 */
[----:B------:R-:W2:Y:S01]  /*00d0*/  @!P0 LDG.E.64 R12, desc[UR4][R4.64] ;  /* 0x00000004040c8981 */ /* 0x000ea2000c1e1b00 */
[----:B------:R-:W-:Y:S01]  /*00e0*/  CS2R R2, SRZ ;  /* 0x0000000000027805 */ /* 0x000fe2000001ff00 */
[----:B----4-:R-:W-:-:S05]  /*00f0*/  IMAD.WIDE R10, R0, 0x2, R10 ;  /* 0x00000002000a7825 */ /* 0x010fca00078e020a */
[----:B------:R1:W3:Y:S01]  /*0100*/  @!P0 LDG.E.64 R2, desc[UR4][R10.64] ;  /* 0x000000040a028981 */ /* 0x0002e2000c1e1b00 */
[----:B------:R-:W-:Y:S01]  /*0110*/  HFMA2.MMA R17, -RZ, RZ, 1.625, 0 ;  /* 0x3e800000ff117435 */ /* 0x000fe200000001ff */
[----:B--2---:R-:W-:Y:S02]  /*0120*/  HADD2.F32 R7, -RZ, R12.H0_H0 ;  /* 0x2000000cff077230 */ /* 0x004fe40000004100 */
[----:B------:R-:W-:Y:S02]  /*0130*/  HADD2.F32 R9, -RZ, R12.H1_H1 ;  /* 0x3000000cff097230 */ /* 0x000fe40000004100 */
[----:B------:R-:W-:Y:S02]  /*0140*/  HADD2.F32 R8, -RZ, R13.H0_H0 ;  /* 0x2000000dff087230 */ /* 0x000fe40000004100 */
[----:B------:R-:W-:Y:S01]  /*0150*/  FADD R6, RZ, -R7 ;  /* 0x80000007ff067221 */ /* 0x000fe20000000000 */
[----:B------:R-:W-:-:S03]  /*0160*/  FADD R4, RZ, -R9 ;  /* 0x80000009ff047221 */ /* 0x000fc60000000000 */
[----:B------:R-:W-:Y:S01]  /*0170*/  FMUL R12, R6, 1.4426950216293334961 ;  /* 0x3fb8aa3b060c7820 */ /* 0x000fe20000400000 */
[----:B------:R-:W-:Y:S02]  /*0180*/  HADD2.F32 R6, -RZ, R13.H1_H1 ;  /* 0x3000000dff067230 */ /* 0x000fe40000004100 */
[----:B------:R-:W-:Y:S01]  /*0190*/  FADD R13, RZ, -R8 ;  /* 0x80000008ff0d7221 */ /* 0x000fe20000000000 */
[----:B------:R-:W-:Y:S01]  /*01a0*/  FMUL R5, R4, 1.4426950216293334961 ;  /* 0x3fb8aa3b04057820 */ /* 0x000fe20000400000 */
[----:B------:R-:W-:Y:S01]  /*01b0*/  FSETP.GEU.AND P1, PT, R12, -126, PT ;  /* 0xc2fc00000c00780b */ /* 0x000fe20003f2e000 */
[----:B------:R-:W-:Y:S01]  /*01c0*/  FADD R4, RZ, -R6 ;  /* 0x80000006ff047221 */ /* 0x000fe20000000000 */
[----:B------:R-:W-:Y:S02]  /*01d0*/  FMUL R13, R13, 1.4426950216293334961 ;  /* 0x3fb8aa3b0d0d7820 */ /* 0x000fe40000400000 */
[----:B------:R-:W-:Y:S01]  /*01e0*/  FSETP.GEU.AND P4, PT, R5, -126, PT ;  /* 0xc2fc00000500780b */ /* 0x000fe20003f8e000 */
[----:B------:R-:W-:-:S02]  /*01f0*/  FMUL R15, R4, 1.4426950216293334961 ;  /* 0x3fb8aa3b040f7820 */ /* 0x000fc40000400000 */
[----:B------:R-:W-:-:S03]  /*0200*/  FSETP.GEU.AND P2, PT, R13, -126, PT ;  /* 0xc2fc00000d00780b */ /* 0x000fc60003f4e000 */
[----:B------:R-:W-:-:S03]  /*0210*/  FSETP.GEU.AND P3, PT, R15, -126, PT ;  /* 0xc2fc00000f00780b */ /* 0x000fc60003f6e000 */
[----:B------:R-:W-:-:S04]  /*0220*/  @!P1 FMUL R12, R12, 0.5 ;  /* 0x3f0000000c0c9820 */ /* 0x000fc80000400000 */
[----:B------:R-:W-:Y:S01]  /*0230*/  @!P4 FMUL R5, R5, 0.5 ;  /* 0x3f0000000505c820 */ /* 0x000fe20000400000 */
[----:B------:R-:W2:Y:S02]  /*0240*/  MUFU.EX2 R4, R12 ;  /* 0x0000000c00047308 */ /* 0x000ea40000000800 */
[----:B------:R-:W-:-:S03]  /*0250*/  @!P2 FMUL R13, R13, 0.5 ;  /* 0x3f0000000d0da820 */ /* 0x000fc60000400000 */
[----:B------:R-:W-:-:S03]  /*0260*/  @!P3 FMUL R15, R15, 0.5 ;  /* 0x3f0000000f0fb820 */ /* 0x000fc60000400000 */
[----:B------:R-:W4:Y:S01]  /*0270*/  MUFU.EX2 R14, R13 ;  /* 0x0000000d000e7308 */ /* 0x000f220000000800 */
[----:B--2---:R-:W-:-:S07]  /*0280*/  @!P1 FMUL R4, R4, R4 ;  /* 0x0000000404049220 */ /* 0x004fce0000400000 */
[----:B-1----:R1:W2:Y:S01]  /*0290*/  MUFU.EX2 R10, R5 ;  /* 0x00000005000a7308 */ /* 0x0022a20000000800 */
[----:B------:R-:W-:Y:S01]  /*02a0*/  FADD R11, R4, 1 ;  /* 0x3f800000040b7421 */ /* 0x000fe20000000000 */
[----:B----4-:R-:W-:-:S06]  /*02b0*/  @!P2 FMUL R14, R14, R14 ;  /* 0x0000000e0e0ea220 */ /* 0x010fcc0000400000 */
[----:B------:R-:W4:Y:S01]  /*02c0*/  MUFU.EX2 R16, R15 ;  /* 0x0000000f00107308 */ /* 0x000f220000000800 */
[----:B------:R-:W-:Y:S01]  /*02d0*/  FSETP.GT.AND P1, PT, R11, 8.50705917302346158658e+37, PT ;  /* 0x7e8000000b00780b */ /* 0x000fe20003f24000 */
[----:B-1----:R-:W1:Y:S01]  /*02e0*/  LDC.64 R4, c[0x0][0x220] ;  /* 0x00008800ff047b82 */ /* 0x002e620000000a00 */
[----:B------:R-:W-:Y:S02]  /*02f0*/  FADD R14, R14, 1 ;  /* 0x3f8000000e0e7421 */ /* 0x000fe40000000000 */
[----:B------:R-:W-:Y:S01]  /*0300*/  FSEL R12, R17, 1, P1 ;  /* 0x3f800000110c7808 */ /* 0x000fe20000800000 */
[----:B--2---:R-:W-:-:S04]  /*0310*/  @!P4 FMUL R10, R10, R10 ;  /* 0x0000000a0a0ac220 */ /* 0x004fc80000400000 */
[----:B------:R-:W-:-:S04]  /*0320*/  FADD R10, R10, 1 ;  /* 0x3f8000000a0a7421 */ /* 0x000fc80000000000 */
[----:B------:R-:W-:Y:S01]  /*0330*/  @P1 FMUL R11, R11, 0.25 ;  /* 0x3e8000000b0b1820 */ /* 0x000fe20000400000 */
[----:B----4-:R-:W-:Y:S01]  /*0340*/  @!P3 FMUL R16, R16, R16 ;  /* 0x000000101010b220 */ /* 0x010fe20000400000 */
[----:B------:R-:W-:Y:S02]  /*0350*/  FSETP.GT.AND P3, PT, R14, 8.50705917302346158658e+37, PT ;  /* 0x7e8000000e00780b */ /* 0x000fe40003f64000 */
[----:B------:R-:W-:Y:S01]  /*0360*/  FSETP.GT.AND P2, PT, R10, 8.50705917302346158658e+37, PT ;  /* 0x7e8000000a00780b */ /* 0x000fe20003f44000 */
[----:B------:R-:W-:Y:S01]  /*0370*/  FADD R16, R16, 1 ;  /* 0x3f80000010107421 */ /* 0x000fe20000000000 */
[----:B------:R-:W2:Y:S01]  /*0380*/  MUFU.RCP R11, R11 ;  /* 0x0000000b000b7308 */ /* 0x000ea20000001000 */
[C---:B------:R-:W-:Y:S02]  /*0390*/  FSEL R15, R17.reuse, 1, P3 ;  /* 0x3f800000110f7808 */ /* 0x040fe40001800000 */
[----:B------:R-:W-:Y:S02]  /*03a0*/  FSEL R13, R17, 1, P2 ;  /* 0x3f800000110d7808 */ /* 0x000fe40001000000 */
[----:B------:R-:W-:Y:S01]  /*03b0*/  FSETP.GT.AND P4, PT, R16, 8.50705917302346158658e+37, PT ;  /* 0x7e8000001000780b */ /* 0x000fe20003f84000 */
[----:B-1----:R-:W-:-:S04]  /*03c0*/  IMAD.WIDE R4, R0, 0x2, R4 ;  /* 0x0000000200047825 */ /* 0x002fc800078e0204 */
[----:B------:R-:W-:Y:S01]  /*03d0*/  @P3 FMUL R14, R14, 0.25 ;  /* 0x3e8000000e0e3820 */ /* 0x000fe20000400000 */
[----:B------:R-:W-:Y:S01]  /*03e0*/  FSEL R17, R17, 1, P4 ;  /* 0x3f80000011117808 */ /* 0x000fe20002000000 */
[----:B------:R-:W-:-:S04]  /*03f0*/  @P2 FMUL R10, R10, 0.25 ;  /* 0x3e8000000a0a2820 */ /* 0x000fc80000400000 */
[----:B------:R-:W1:Y:S01]  /*0400*/  MUFU.RCP R14, R14 ;  /* 0x0000000e000e7308 */ /* 0x000e620000001000 */
[----:B--2---:R-:W-:Y:S01]  /*0410*/  FMUL R12, R11, R12 ;  /* 0x0000000c0b0c7220 */ /* 0x004fe20000400000 */
[----:B------:R-:W-:-:S03]  /*0420*/  @P4 FMUL R16, R16, 0.25 ;  /* 0x3e80000010104820 */ /* 0x000fc60000400000 */
[----:B------:R-:W-:Y:S01]  /*0430*/  FMUL R12, R7, R12 ;  /* 0x0000000c070c7220 */ /* 0x000fe20000400000 */
[----:B---3--:R-:W-:Y:S02]  /*0440*/  HADD2.F32 R7, -RZ, R2.H0_H0 ;  /* 0x20000002ff077230 */ /* 0x008fe40000004100 */
[----:B------:R-:W2:Y:S01]  /*0450*/  MUFU.RCP R10, R10 ;  /* 0x0000000a000a7308 */ /* 0x000ea20000001000 */
[----:B------:R-:W-:Y:S02]  /*0460*/  HADD2.F32 R2, -RZ, R2.H1_H1 ;  /* 0x30000002ff027230 */ /* 0x000fe40000004100 */
[----:B------:R-:W-:Y:S01]  /*0470*/  FMUL R7, R7, R12 ;  /* 0x0000000c07077220 */ /* 0x000fe20000400000 */
[----:B-1----:R-:W-:-:S04]  /*0480*/  FMUL R15, R14, R15 ;  /* 0x0000000f0e0f7220 */ /* 0x002fc80000400000 */
[----:B------:R-:W1:Y:S01]  /*0490*/  MUFU.RCP R16, R16 ;  /* 0x0000001000107308 */ /* 0x000e620000001000 */
[----:B------:R-:W-:Y:S01]  /*04a0*/  FMUL R15, R8, R15 ;  /* 0x0000000f080f7220 */ /* 0x000fe20000400000 */
[----:B------:R-:W-:Y:S02]  /*04b0*/  HADD2.F32 R8, -RZ, R3.H0_H0 ;  /* 0x20000003ff087230 */ /* 0x000fe40000004100 */
[----:B------:R-:W-:Y:S02]  /*04c0*/  HADD2.F32 R3, -RZ, R3.H1_H1 ;  /* 0x30000003ff037230 */ /* 0x000fe40000004100 */
[----:B--2---:R-:W-:Y:S01]  /*04d0*/  FMUL R10, R10, R13 ;  /* 0x0000000d0a0a7220 */ /* 0x004fe20000400000 */
[----:B------:R-:W-:-:S03]  /*04e0*/  FMUL R8, R8, R15 ;  /* 0x0000000f08087220 */ /* 0x000fc60000400000 */
[----:B------:R-:W-:Y:S01]  /*04f0*/  FMUL R9, R9, R10 ;  /* 0x0000000a09097220 */ /* 0x000fe20000400000 */
[----:B-1----:R-:W-:-:S03]  /*0500*/  FMUL R17, R16, R17 ;  /* 0x0000001110117220 */ /* 0x002fc60000400000 */
[----:B------:R-:W-:Y:S01]  /*0510*/  FMUL R2, R2, R9 ;  /* 0x0000000902027220 */ /* 0x000fe20000400000 */
[----:B------:R-:W-:-:S04]  /*0520*/  FMUL R6, R6, R17 ;  /* 0x0000001106067220 */ /* 0x000fc80000400000 */
[----:B------:R-:W-:Y:S01]  /*0530*/  F2FP.F16.F32.PACK_AB R2, R2, R7 ;  /* 0x000000070202723e */ /* 0x000fe200000000ff */
[----:B------:R-:W-:-:S05]  /*0540*/  FMUL R3, R3, R6 ;  /* 0x0000000603037220 */ /* 0x000fca0000400000 */
[----:B------:R-:W-:Y:S01]  /*0550*/  F2FP.F16.F32.PACK_AB R3, R3, R8 ;  /* 0x000000080303723e */ /* 0x000fe200000000ff */
[----:B------:R-:W-:Y:S06]  /*0560*/  @P0 EXIT ;  /* 0x000000000000094d */ /* 0x000fec0003800000 */
[----:B------:R-:W-:Y:S01]  /*0570*/  STG.E.64 desc[UR4][R4.64], R2 ;  /* 0x0000000204007986 */ /* 0x000fe2000c101b04 */
[----:B------:R-:W-:Y:S05]  /*0580*/  EXIT ;  /* 0x000000000000794d */ /* 0x000fea0003800000 */
.L_x_0:
[----:B------:R-:W-:-:S00]  /*0590*/  BRA `(.L_x_0) ;  /* 0xfffffffc00fc7947 */ /* 0x000fc0000383ffff */
[----:B------:R-:W-:-:S00]  /*05a0*/  NOP ;  /* 0x0000000000007918 */ /* 0x000fc00000000000 */
        /* <DEDUP_REMOVED lines=13> */
.L_x_1:


//--------------------- .nv.constant0.triton_poi_fused_mul_silu_7 --------------------------
	.section	.nv.constant0.triton_poi_fused_mul_silu_7,"a",@progbits
	.sectionflags	@""
	.align	4
.nv.constant0.triton_poi_fused_mul_silu_7:
	.zero		568
